//
// Generated by NVIDIA NVVM Compiler
//
// Compiler Build ID: CL-36424714
// Cuda compilation tools, release 13.0, V13.0.88
// Based on NVVM 20.0.0
//

.version 9.0
.target sm_100
.address_size 64

	// .globl	_Z8helloGPUv
.extern .func  (.param .b32 func_retval0) vprintf
(
	.param .b64 vprintf_param_0,
	.param .b64 vprintf_param_1
)
;
.global .align 1 .b8 $str[10] = {103, 111, 111, 100, 32, 103, 112, 117, 46};

.visible .entry _Z8helloGPUv()
{
	.reg .b32 	%r<3>;
	.reg .b64 	%rd<3>;

	mov.u64 	%rd1, $str;
	cvta.global.u64 	%rd2, %rd1;
	{ // callseq 0, 0
	.param .b64 param0;
	st.param.b64 	[param0], %rd2;
	.param .b64 param1;
	st.param.b64 	[param1], 0;
	.param .b32 retval0;
	call.uni (retval0), 
	vprintf, 
	(
	param0, 
	param1
	);
	ld.param.b32 	%r1, [retval0];
	} // callseq 0
	ret;

}


// ===== COMPILED SASS (sm_100) =====

	.target	sm_100

	.elftype	@"ET_EXEC"


//--------------------- .note.nv.tkinfo           --------------------------
	.section	.note.nv.tkinfo,"",@"SHT_NOTE"
	.sectionflags	@"SHF_NOTE_NV_TKINFO"
	.tkinfo
        /*0018*/ 	.word	0x00000002
        /*0030*/ 	.string	""
        /*0030*/ 	.string	"ptxas"
        /*0030*/ 	.string	"Cuda compilation tools, release 13.0, V13.0.88"
        /*0030*/ 	.string	"Build cuda_13.0.r13.0/compiler.36424714_0"
        /*0030*/ 	.string	"-arch sm_100 -m 64 "



//--------------------- .note.nv.cuinfo           --------------------------
	.section	.note.nv.cuinfo,"",@"SHT_NOTE"
	.sectionflags	@"SHF_NOTE_NV_CUINFO"
        /*0018*/ 	.short	0x0002
        /*001a*/ 	.short	0x0064
        /*001c*/ 	.short	0x0082
	.zero		2


//--------------------- .nv.info                  --------------------------
	.section	.nv.info,"",@"SHT_CUDA_INFO"
	.align	4


	//----- nvinfo : EIATTR_REGCOUNT
	.align		4
        /*0000*/ 	.byte	0x04, 0x2f
        /*0002*/ 	.short	(.L_2 - .L_1)
	.align		4
.L_1:
        /*0004*/ 	.word	index@(_Z8helloGPUv)
        /*0008*/ 	.word	0x00000018


	//----- nvinfo : EIATTR_FRAME_SIZE
	.align		4
.L_2:
        /*000c*/ 	.byte	0x04, 0x11
        /*000e*/ 	.short	(.L_4 - .L_3)
	.align		4
.L_3:
        /*0010*/ 	.word	index@(_Z8helloGPUv)
        /*0014*/ 	.word	0x00000000


	//----- nvinfo : EIATTR_MIN_STACK_SIZE
	.align		4
.L_4:
        /*0018*/ 	.byte	0x04, 0x12
        /*001a*/ 	.short	(.L_6 - .L_5)
	.align		4
.L_5:
        /*001c*/ 	.word	index@(_Z8helloGPUv)
        /*0020*/ 	.word	0x00000000
.L_6:


//--------------------- .nv.compat                --------------------------
	.section	.nv.compat,"",@"SHT_CUDA_COMPAT_INFO"
	.align	4
        /*0000*/ 	.byte	0x02, 0x09, 0x00, 0x00, 0x02, 0x02, 0x01, 0x00, 0x02, 0x05, 0x05, 0x00, 0x03, 0x07, 0x01, 0x01
        /*0010*/ 	.byte	0x02, 0x03, 0x00, 0x00, 0x02, 0x06, 0x01, 0x00, 0x04, 0x0b, 0x08, 0x00, 0x09, 0x00, 0x00, 0x00
        /*0020*/ 	.byte	0x00, 0x00, 0x00, 0x00


//--------------------- .nv.info._Z8helloGPUv     --------------------------
	.section	.nv.info._Z8helloGPUv,"",@"SHT_CUDA_INFO"
	.sectionflags	@""
	.align	4


	//----- nvinfo : EIATTR_CUDA_API_VERSION
	.align		4
        /*0000*/ 	.byte	0x04, 0x37
        /*0002*/ 	.short	(.L_8 - .L_7)
.L_7:
        /*0004*/ 	.word	0x00000082


	//----- nvinfo : EIATTR_SPARSE_MMA_MASK
	.align		4
.L_8:
        /*0008*/ 	.byte	0x03, 0x50
        /*000a*/ 	.short	0x0000


	//----- nvinfo : EIATTR_MAXREG_COUNT
	.align		4
        /*000c*/ 	.byte	0x03, 0x1b
        /*000e*/ 	.short	0x00ff


	//----- nvinfo : EIATTR_EXTERNS
	.align		4
        /*0010*/ 	.byte	0x04, 0x0f
        /*0012*/ 	.short	(.L_10 - .L_9)


	//   ....[0]....
	.align		4
.L_9:
        /*0014*/ 	.word	index@(vprintf)


	//----- nvinfo : EIATTR_MERCURY_ISA_VERSION
	.align		4
.L_10:
        /*0018*/ 	.byte	0x03, 0x5f
        /*001a*/ 	.short	0x0101


	//----- nvinfo : EIATTR_VRC_CTA_INIT_COUNT
	.align		4
        /*001c*/ 	.byte	0x02, 0x4a
	.zero		1
	.zero		1


	//----- nvinfo : EIATTR_SYSCALL_OFFSETS
	.align		4
        /*0020*/ 	.byte	0x04, 0x46
        /*0022*/ 	.short	(.L_12 - .L_11)


	//   ....[0]....
.L_11:
        /*0024*/ 	.word	0x00000080


	//----- nvinfo : EIATTR_EXIT_INSTR_OFFSETS
	.align		4
.L_12:
        /*0028*/ 	.byte	0x04, 0x1c
        /*002a*/ 	.short	(.L_14 - .L_13)


	//   ....[0]....
.L_13:
        /*002c*/ 	.word	0x00000090


	//----- nvinfo : EIATTR_SW_WAR
	.align		4
.L_14:
        /*0030*/ 	.byte	0x04, 0x36
        /*0032*/ 	.short	(.L_16 - .L_15)
.L_15:
        /*0034*/ 	.word	0x00000008
.L_16:


//--------------------- .nv.callgraph             --------------------------
	.section	.nv.callgraph,"",@"SHT_CUDA_CALLGRAPH"
	.align	4
	.sectionentsize	8
	.align		4
        /*0000*/ 	.word	0x00000000
	.align		4
        /*0004*/ 	.word	0xffffffff
	.align		4
        /*0008*/ 	.word	index@(_Z8helloGPUv)
	.align		4
        /*000c*/ 	.word	index@(vprintf)
	.align		4
        /*0010*/ 	.word	0x00000000
	.align		4
        /*0014*/ 	.word	0xfffffffe
	.align		4
        /*0018*/ 	.word	0x00000000
	.align		4
        /*001c*/ 	.word	0xfffffffd
	.align		4
        /*0020*/ 	.word	0x00000000
	.align		4
        /*0024*/ 	.word	0xfffffffc


//--------------------- .nv.constant4             --------------------------
	.section	.nv.constant4,"a",@progbits
	.align	8
	.align		8
.nv.constant4:
        /*0000*/ 	.dword	vprintf
	.align		8
        /*0008*/ 	.dword	$str


//--------------------- .text._Z8helloGPUv        --------------------------
	.section	.text._Z8helloGPUv,"ax",@progbits
	.align	128
        .global         _Z8helloGPUv
        .type           _Z8helloGPUv,@function
        .size           _Z8helloGPUv,(.L_x_2 - _Z8helloGPUv)
        .other          _Z8helloGPUv,@"STO_CUDA_ENTRY STV_DEFAULT"
_Z8helloGPUv:
.text._Z8helloGPUv:
[----:B------:R-:W0:Y:S01]  /*0000*/  LDC R1, c[0x0][0x37c] ;  /* 0x0000df00ff017b82 */ /* 0x000e220000000800 */
[----:B------:R-:W-:Y:S01]  /*0010*/  MOV R0, 0x0 ;  /* 0x0000000000007802 */ /* 0x000fe20000000f00 */
[----:B------:R-:W1:Y:S01]  /*0020*/  LDCU.64 UR4, c[0x4][0x8] ;  /* 0x01000100ff0477ac */ /* 0x000e620008000a00 */
[----:B------:R-:W-:-:S05]  /*0030*/  CS2R R6, SRZ ;  /* 0x0000000000067805 */ /* 0x000fca000001ff00 */
[----:B------:R2:W3:Y:S01]  /*0040*/  LDC.64 R2, c[0x4][R0] ;  /* 0x0100000000027b82 */ /* 0x0004e20000000a00 */
[----:B-1----:R-:W-:Y:S02]  /*0050*/  IMAD.U32 R4, RZ, RZ, UR4 ;  /* 0x00000004ff047e24 */ /* 0x002fe4000f8e00ff */
[----:B--2---:R-:W-:-:S07]  /*0060*/  IMAD.U32 R5, RZ, RZ, UR5 ;  /* 0x00000005ff057e24 */ /* 0x004fce000f8e00ff */
[----:B------:R-:W-:-:S07]  /*0070*/  LEPC R20, `(.L_x_0) ;  /* 0x000000001014794e */ /* 0x000fce0000000000 */
[----:B0--3--:R-:W-:Y:S05]  /*0080*/  CALL.ABS.NOINC R2 ;  /* 0x0000000002007343 */ /* 0x009fea0003c00000 */
.L_x_0:
[----:B------:R-:W-:Y:S05]  /*0090*/  EXIT ;  /* 0x000000000000794d */ /* 0x000fea0003800000 */
.L_x_1:
[----:B------:R-:W-:-:S00]  /*00a0*/  BRA `(.L_x_1) ;  /* 0xfffffffc00fc7947 */ /* 0x000fc0000383ffff */
[----:B------:R-:W-:-:S00]  /*00b0*/  NOP ;  /* 0x0000000000007918 */ /* 0x000fc00000000000 */
        /* <DEDUP_REMOVED lines=12> */
.L_x_2:


//--------------------- .nv.global.init           --------------------------
	.section	.nv.global.init,"aw",@progbits
.nv.global.init:
	.type		$str,@object
	.size		$str,(.L_0 - $str)
$str:
        /*0000*/ 	.byte	0x67, 0x6f, 0x6f, 0x64, 0x20, 0x67, 0x70, 0x75, 0x2e, 0x00
.L_0:


//--------------------- .nv.shared.reserved.0     --------------------------
	.section	.nv.shared.reserved.0,"aw",@nobits
	.weak		__nv_reservedSMEM_offset_0_alias
	.size		__nv_reservedSMEM_offset_0_alias, 0, 64
	.other		__nv_reservedSMEM_offset_0_alias,@"STO_CUDA_RESERVED_SHARED STV_DEFAULT"
__nv_reservedSMEM_offset_0_alias:
	.zero		0
	.zero		64


//--------------------- .nv.constant0._Z8helloGPUv --------------------------
	.section	.nv.constant0._Z8helloGPUv,"a",@progbits
	.sectionflags	@""
	.align	4
.nv.constant0._Z8helloGPUv:
	.zero		896


//--------------------- SYMBOLS --------------------------

	.type		.nv.reservedSmem.offset0,@object
	.size		.nv.reservedSmem.offset0,0x4
	.type		vprintf,@function
